//
// Generated by NVIDIA NVVM Compiler
//
// Compiler Build ID: CL-36424714
// Cuda compilation tools, release 13.0, V13.0.88
// Based on NVVM 20.0.0
//

.version 9.0
.target sm_100
.address_size 64

	// .globl	_Z14GeneralMatMeulPfS_S_iii
// _ZZ14GeneralMatMeulPfS_S_iiiE3Mds has been demoted
// _ZZ14GeneralMatMeulPfS_S_iiiE3Nds has been demoted

.visible .entry _Z14GeneralMatMeulPfS_S_iii(
	.param .u64 .ptr .align 1 _Z14GeneralMatMeulPfS_S_iii_param_0,
	.param .u64 .ptr .align 1 _Z14GeneralMatMeulPfS_S_iii_param_1,
	.param .u64 .ptr .align 1 _Z14GeneralMatMeulPfS_S_iii_param_2,
	.param .u32 _Z14GeneralMatMeulPfS_S_iii_param_3,
	.param .u32 _Z14GeneralMatMeulPfS_S_iii_param_4,
	.param .u32 _Z14GeneralMatMeulPfS_S_iii_param_5
)
{
	.reg .pred 	%p<26>;
	.reg .b32 	%r<74>;
	.reg .b32 	%f<181>;
	.reg .b64 	%rd<27>;
	// demoted variable
	.shared .align 4 .b8 _ZZ14GeneralMatMeulPfS_S_iiiE3Mds[1024];
	// demoted variable
	.shared .align 4 .b8 _ZZ14GeneralMatMeulPfS_S_iiiE3Nds[1024];
	ld.param.u64 	%rd4, [_Z14GeneralMatMeulPfS_S_iii_param_0];
	ld.param.u64 	%rd5, [_Z14GeneralMatMeulPfS_S_iii_param_1];
	ld.param.u32 	%r33, [_Z14GeneralMatMeulPfS_S_iii_param_3];
	ld.param.u32 	%r34, [_Z14GeneralMatMeulPfS_S_iii_param_4];
	ld.param.u32 	%r35, [_Z14GeneralMatMeulPfS_S_iii_param_5];
	cvta.to.global.u64 	%rd1, %rd5;
	cvta.to.global.u64 	%rd2, %rd4;
	mov.u32 	%r1, %tid.x;
	mov.u32 	%r2, %tid.y;
	mov.u32 	%r36, %ctaid.x;
	mov.u32 	%r37, %ctaid.y;
	shl.b32 	%r3, %r36, 4;
	add.s32 	%r4, %r3, %r1;
	shl.b32 	%r38, %r37, 4;
	add.s32 	%r5, %r38, %r2;
	setp.lt.s32 	%p1, %r33, 1;
	mov.f32 	%f180, 0f00000000;
	@%p1 bra 	$L__BB0_19;
	add.s32 	%r6, %r33, 15;
	mul.lo.s32 	%r7, %r33, %r5;
	shl.b32 	%r40, %r2, 6;
	mov.u32 	%r41, _ZZ14GeneralMatMeulPfS_S_iiiE3Mds;
	add.s32 	%r8, %r41, %r40;
	mov.u32 	%r42, _ZZ14GeneralMatMeulPfS_S_iiiE3Nds;
	shl.b32 	%r43, %r1, 2;
	add.s32 	%r10, %r42, %r43;
	add.s32 	%r9, %r10, %r40;
	setp.lt.u32 	%p2, %r33, 17;
	mov.f32 	%f180, 0f00000000;
	mov.b32 	%r73, 0;
	@%p2 bra 	$L__BB0_13;
	shr.u32 	%r45, %r6, 4;
	and.b32  	%r46, %r45, 134217726;
	neg.s32 	%r72, %r46;
	add.s32 	%r47, %r2, 16;
	mad.lo.s32 	%r48, %r35, %r47, %r1;
	add.s32 	%r69, %r48, %r3;
	mad.lo.s32 	%r49, %r2, %r35, %r1;
	add.s32 	%r68, %r49, %r3;
	add.s32 	%r66, %r1, %r7;
	mov.f32 	%f180, 0f00000000;
	mov.b32 	%r71, 16;
	cvt.u64.u32 	%rd10, %r7;
	cvt.u64.u32 	%rd11, %r1;
	mov.u32 	%r67, %r1;
	mov.u32 	%r70, %r2;
$L__BB0_3:
	setp.ge.s32 	%p3, %r5, %r34;
	setp.ge.s32 	%p4, %r67, %r33;
	mov.f32 	%f172, 0f00000000;
	or.pred  	%p5, %p3, %p4;
	@%p5 bra 	$L__BB0_5;
	mul.wide.u32 	%rd6, %r66, 4;
	add.s64 	%rd7, %rd2, %rd6;
	ld.global.f32 	%f172, [%rd7];
$L__BB0_5:
	setp.ge.s32 	%p6, %r4, %r35;
	shl.b32 	%r50, %r1, 2;
	add.s32 	%r51, %r8, %r50;
	st.shared.f32 	[%r51], %f172;
	setp.ge.s32 	%p7, %r70, %r33;
	mov.f32 	%f173, 0f00000000;
	or.pred  	%p8, %p7, %p6;
	@%p8 bra 	$L__BB0_7;
	mul.wide.s32 	%rd8, %r68, 4;
	add.s64 	%rd9, %rd1, %rd8;
	ld.global.f32 	%f173, [%rd9];
$L__BB0_7:
	st.shared.f32 	[%r9], %f173;
	bar.sync 	0;
	ld.shared.f32 	%f27, [%r8];
	ld.shared.f32 	%f28, [%r10];
	fma.rn.f32 	%f29, %f27, %f28, %f180;
	ld.shared.f32 	%f30, [%r8+4];
	ld.shared.f32 	%f31, [%r10+64];
	fma.rn.f32 	%f32, %f30, %f31, %f29;
	ld.shared.f32 	%f33, [%r8+8];
	ld.shared.f32 	%f34, [%r10+128];
	fma.rn.f32 	%f35, %f33, %f34, %f32;
	ld.shared.f32 	%f36, [%r8+12];
	ld.shared.f32 	%f37, [%r10+192];
	fma.rn.f32 	%f38, %f36, %f37, %f35;
	ld.shared.f32 	%f39, [%r8+16];
	ld.shared.f32 	%f40, [%r10+256];
	fma.rn.f32 	%f41, %f39, %f40, %f38;
	ld.shared.f32 	%f42, [%r8+20];
	ld.shared.f32 	%f43, [%r10+320];
	fma.rn.f32 	%f44, %f42, %f43, %f41;
	ld.shared.f32 	%f45, [%r8+24];
	ld.shared.f32 	%f46, [%r10+384];
	fma.rn.f32 	%f47, %f45, %f46, %f44;
	ld.shared.f32 	%f48, [%r8+28];
	ld.shared.f32 	%f49, [%r10+448];
	fma.rn.f32 	%f50, %f48, %f49, %f47;
	ld.shared.f32 	%f51, [%r8+32];
	ld.shared.f32 	%f52, [%r10+512];
	fma.rn.f32 	%f53, %f51, %f52, %f50;
	ld.shared.f32 	%f54, [%r8+36];
	ld.shared.f32 	%f55, [%r10+576];
	fma.rn.f32 	%f56, %f54, %f55, %f53;
	ld.shared.f32 	%f57, [%r8+40];
	ld.shared.f32 	%f58, [%r10+640];
	fma.rn.f32 	%f59, %f57, %f58, %f56;
	ld.shared.f32 	%f60, [%r8+44];
	ld.shared.f32 	%f61, [%r10+704];
	fma.rn.f32 	%f62, %f60, %f61, %f59;
	ld.shared.f32 	%f63, [%r8+48];
	ld.shared.f32 	%f64, [%r10+768];
	fma.rn.f32 	%f65, %f63, %f64, %f62;
	ld.shared.f32 	%f66, [%r8+52];
	ld.shared.f32 	%f67, [%r10+832];
	fma.rn.f32 	%f68, %f66, %f67, %f65;
	ld.shared.f32 	%f69, [%r8+56];
	ld.shared.f32 	%f70, [%r10+896];
	fma.rn.f32 	%f71, %f69, %f70, %f68;
	ld.shared.f32 	%f72, [%r8+60];
	ld.shared.f32 	%f73, [%r10+960];
	fma.rn.f32 	%f6, %f72, %f73, %f71;
	bar.sync 	0;
	add.s32 	%r52, %r67, 16;
	setp.ge.s32 	%p10, %r52, %r33;
	mov.f32 	%f174, 0f00000000;
	or.pred  	%p11, %p3, %p10;
	@%p11 bra 	$L__BB0_9;
	add.s32 	%r53, %r71, -16;
	cvt.u64.u32 	%rd12, %r53;
	add.s64 	%rd13, %rd12, %rd11;
	add.s64 	%rd14, %rd13, %rd10;
	shl.b64 	%rd15, %rd14, 2;
	add.s64 	%rd16, %rd2, %rd15;
	ld.global.f32 	%f174, [%rd16+64];
$L__BB0_9:
	shl.b32 	%r54, %r1, 2;
	add.s32 	%r55, %r8, %r54;
	st.shared.f32 	[%r55], %f174;
	add.s32 	%r56, %r70, 16;
	setp.ge.s32 	%p13, %r56, %r33;
	mov.f32 	%f175, 0f00000000;
	or.pred  	%p14, %p13, %p6;
	@%p14 bra 	$L__BB0_11;
	mul.wide.s32 	%rd17, %r69, 4;
	add.s64 	%rd18, %rd1, %rd17;
	ld.global.f32 	%f175, [%rd18];
$L__BB0_11:
	st.shared.f32 	[%r9], %f175;
	bar.sync 	0;
	ld.shared.f32 	%f75, [%r8];
	ld.shared.f32 	%f76, [%r10];
	fma.rn.f32 	%f77, %f75, %f76, %f6;
	ld.shared.f32 	%f78, [%r8+4];
	ld.shared.f32 	%f79, [%r10+64];
	fma.rn.f32 	%f80, %f78, %f79, %f77;
	ld.shared.f32 	%f81, [%r8+8];
	ld.shared.f32 	%f82, [%r10+128];
	fma.rn.f32 	%f83, %f81, %f82, %f80;
	ld.shared.f32 	%f84, [%r8+12];
	ld.shared.f32 	%f85, [%r10+192];
	fma.rn.f32 	%f86, %f84, %f85, %f83;
	ld.shared.f32 	%f87, [%r8+16];
	ld.shared.f32 	%f88, [%r10+256];
	fma.rn.f32 	%f89, %f87, %f88, %f86;
	ld.shared.f32 	%f90, [%r8+20];
	ld.shared.f32 	%f91, [%r10+320];
	fma.rn.f32 	%f92, %f90, %f91, %f89;
	ld.shared.f32 	%f93, [%r8+24];
	ld.shared.f32 	%f94, [%r10+384];
	fma.rn.f32 	%f95, %f93, %f94, %f92;
	ld.shared.f32 	%f96, [%r8+28];
	ld.shared.f32 	%f97, [%r10+448];
	fma.rn.f32 	%f98, %f96, %f97, %f95;
	ld.shared.f32 	%f99, [%r8+32];
	ld.shared.f32 	%f100, [%r10+512];
	fma.rn.f32 	%f101, %f99, %f100, %f98;
	ld.shared.f32 	%f102, [%r8+36];
	ld.shared.f32 	%f103, [%r10+576];
	fma.rn.f32 	%f104, %f102, %f103, %f101;
	ld.shared.f32 	%f105, [%r8+40];
	ld.shared.f32 	%f106, [%r10+640];
	fma.rn.f32 	%f107, %f105, %f106, %f104;
	ld.shared.f32 	%f108, [%r8+44];
	ld.shared.f32 	%f109, [%r10+704];
	fma.rn.f32 	%f110, %f108, %f109, %f107;
	ld.shared.f32 	%f111, [%r8+48];
	ld.shared.f32 	%f112, [%r10+768];
	fma.rn.f32 	%f113, %f111, %f112, %f110;
	ld.shared.f32 	%f114, [%r8+52];
	ld.shared.f32 	%f115, [%r10+832];
	fma.rn.f32 	%f116, %f114, %f115, %f113;
	ld.shared.f32 	%f117, [%r8+56];
	ld.shared.f32 	%f118, [%r10+896];
	fma.rn.f32 	%f119, %f117, %f118, %f116;
	ld.shared.f32 	%f120, [%r8+60];
	ld.shared.f32 	%f121, [%r10+960];
	fma.rn.f32 	%f180, %f120, %f121, %f119;
	bar.sync 	0;
	add.s32 	%r72, %r72, 2;
	add.s32 	%r71, %r71, 32;
	add.s32 	%r70, %r70, 32;
	shl.b32 	%r57, %r35, 5;
	add.s32 	%r69, %r69, %r57;
	add.s32 	%r68, %r68, %r57;
	add.s32 	%r67, %r67, 32;
	add.s32 	%r66, %r66, 32;
	setp.ne.s32 	%p15, %r72, 0;
	@%p15 bra 	$L__BB0_3;
	and.b32  	%r73, %r6, 2147483616;
$L__BB0_13:
	and.b32  	%r58, %r6, 16;
	setp.eq.s32 	%p16, %r58, 0;
	@%p16 bra 	$L__BB0_19;
	setp.ge.s32 	%p17, %r5, %r34;
	add.s32 	%r59, %r73, %r1;
	add.s32 	%r32, %r73, %r2;
	setp.ge.s32 	%p18, %r59, %r33;
	mov.f32 	%f178, 0f00000000;
	or.pred  	%p19, %p17, %p18;
	@%p19 bra 	$L__BB0_16;
	add.s32 	%r60, %r59, %r7;
	mul.wide.u32 	%rd19, %r60, 4;
	add.s64 	%rd20, %rd2, %rd19;
	ld.global.f32 	%f178, [%rd20];
$L__BB0_16:
	setp.ge.s32 	%p20, %r4, %r35;
	mov.u32 	%r61, %tid.x;
	shl.b32 	%r62, %r61, 2;
	add.s32 	%r63, %r8, %r62;
	st.shared.f32 	[%r63], %f178;
	setp.ge.s32 	%p21, %r32, %r33;
	mov.f32 	%f179, 0f00000000;
	or.pred  	%p22, %p21, %p20;
	@%p22 bra 	$L__BB0_18;
	mad.lo.s32 	%r64, %r32, %r35, %r4;
	mul.wide.s32 	%rd21, %r64, 4;
	add.s64 	%rd22, %rd1, %rd21;
	ld.global.f32 	%f179, [%rd22];
$L__BB0_18:
	st.shared.f32 	[%r9], %f179;
	bar.sync 	0;
	ld.shared.f32 	%f124, [%r8];
	ld.shared.f32 	%f125, [%r10];
	fma.rn.f32 	%f126, %f124, %f125, %f180;
	ld.shared.f32 	%f127, [%r8+4];
	ld.shared.f32 	%f128, [%r10+64];
	fma.rn.f32 	%f129, %f127, %f128, %f126;
	ld.shared.f32 	%f130, [%r8+8];
	ld.shared.f32 	%f131, [%r10+128];
	fma.rn.f32 	%f132, %f130, %f131, %f129;
	ld.shared.f32 	%f133, [%r8+12];
	ld.shared.f32 	%f134, [%r10+192];
	fma.rn.f32 	%f135, %f133, %f134, %f132;
	ld.shared.f32 	%f136, [%r8+16];
	ld.shared.f32 	%f137, [%r10+256];
	fma.rn.f32 	%f138, %f136, %f137, %f135;
	ld.shared.f32 	%f139, [%r8+20];
	ld.shared.f32 	%f140, [%r10+320];
	fma.rn.f32 	%f141, %f139, %f140, %f138;
	ld.shared.f32 	%f142, [%r8+24];
	ld.shared.f32 	%f143, [%r10+384];
	fma.rn.f32 	%f144, %f142, %f143, %f141;
	ld.shared.f32 	%f145, [%r8+28];
	ld.shared.f32 	%f146, [%r10+448];
	fma.rn.f32 	%f147, %f145, %f146, %f144;
	ld.shared.f32 	%f148, [%r8+32];
	ld.shared.f32 	%f149, [%r10+512];
	fma.rn.f32 	%f150, %f148, %f149, %f147;
	ld.shared.f32 	%f151, [%r8+36];
	ld.shared.f32 	%f152, [%r10+576];
	fma.rn.f32 	%f153, %f151, %f152, %f150;
	ld.shared.f32 	%f154, [%r8+40];
	ld.shared.f32 	%f155, [%r10+640];
	fma.rn.f32 	%f156, %f154, %f155, %f153;
	ld.shared.f32 	%f157, [%r8+44];
	ld.shared.f32 	%f158, [%r10+704];
	fma.rn.f32 	%f159, %f157, %f158, %f156;
	ld.shared.f32 	%f160, [%r8+48];
	ld.shared.f32 	%f161, [%r10+768];
	fma.rn.f32 	%f162, %f160, %f161, %f159;
	ld.shared.f32 	%f163, [%r8+52];
	ld.shared.f32 	%f164, [%r10+832];
	fma.rn.f32 	%f165, %f163, %f164, %f162;
	ld.shared.f32 	%f166, [%r8+56];
	ld.shared.f32 	%f167, [%r10+896];
	fma.rn.f32 	%f168, %f166, %f167, %f165;
	ld.shared.f32 	%f169, [%r8+60];
	ld.shared.f32 	%f170, [%r10+960];
	fma.rn.f32 	%f180, %f169, %f170, %f168;
	bar.sync 	0;
$L__BB0_19:
	setp.ge.s32 	%p23, %r5, %r34;
	setp.ge.s32 	%p24, %r4, %r35;
	or.pred  	%p25, %p23, %p24;
	@%p25 bra 	$L__BB0_21;
	ld.param.u64 	%rd26, [_Z14GeneralMatMeulPfS_S_iii_param_2];
	mad.lo.s32 	%r65, %r35, %r5, %r4;
	cvta.to.global.u64 	%rd23, %rd26;
	mul.wide.u32 	%rd24, %r65, 4;
	add.s64 	%rd25, %rd23, %rd24;
	st.global.f32 	[%rd25], %f180;
$L__BB0_21:
	ret;

}


// ===== COMPILED SASS (sm_100) =====

	.target	sm_100

	.elftype	@"ET_EXEC"


//--------------------- .note.nv.tkinfo           --------------------------
	.section	.note.nv.tkinfo,"",@"SHT_NOTE"
	.sectionflags	@"SHF_NOTE_NV_TKINFO"
	.tkinfo
        /*0018*/ 	.word	0x00000002
        /*0030*/ 	.string	""
        /*0030*/ 	.string	"ptxas"
        /*0030*/ 	.string	"Cuda compilation tools, release 13.0, V13.0.88"
        /*0030*/ 	.string	"Build cuda_13.0.r13.0/compiler.36424714_0"
        /*0030*/ 	.string	"-arch sm_100 -m 64 "



//--------------------- .note.nv.cuinfo           --------------------------
	.section	.note.nv.cuinfo,"",@"SHT_NOTE"
	.sectionflags	@"SHF_NOTE_NV_CUINFO"
        /*0018*/ 	.short	0x0002
        /*001a*/ 	.short	0x0064
        /*001c*/ 	.short	0x0082
	.zero		2


//--------------------- .nv.info                  --------------------------
	.section	.nv.info,"",@"SHT_CUDA_INFO"
	.align	4


	//----- nvinfo : EIATTR_REGCOUNT
	.align		4
        /*0000*/ 	.byte	0x04, 0x2f
        /*0002*/ 	.short	(.L_1 - .L_0)
	.align		4
.L_0:
        /*0004*/ 	.word	index@(_Z14GeneralMatMeulPfS_S_iii)
        /*0008*/ 	.word	0x00000020


	//----- nvinfo : EIATTR_FRAME_SIZE
	.align		4
.L_1:
        /*000c*/ 	.byte	0x04, 0x11
        /*000e*/ 	.short	(.L_3 - .L_2)
	.align		4
.L_2:
        /*0010*/ 	.word	index@(_Z14GeneralMatMeulPfS_S_iii)
        /*0014*/ 	.word	0x00000000


	//----- nvinfo : EIATTR_MIN_STACK_SIZE
	.align		4
.L_3:
        /*0018*/ 	.byte	0x04, 0x12
        /*001a*/ 	.short	(.L_5 - .L_4)
	.align		4
.L_4:
        /*001c*/ 	.word	index@(_Z14GeneralMatMeulPfS_S_iii)
        /*0020*/ 	.word	0x00000000
.L_5:


//--------------------- .nv.compat                --------------------------
	.section	.nv.compat,"",@"SHT_CUDA_COMPAT_INFO"
	.align	4
        /*0000*/ 	.byte	0x02, 0x09, 0x00, 0x00, 0x02, 0x02, 0x01, 0x00, 0x02, 0x05, 0x05, 0x00, 0x03, 0x07, 0x01, 0x01
        /*0010*/ 	.byte	0x02, 0x03, 0x00, 0x00, 0x02, 0x06, 0x01, 0x00, 0x04, 0x0b, 0x08, 0x00, 0x09, 0x00, 0x00, 0x00
        /*0020*/ 	.byte	0x00, 0x00, 0x00, 0x00


//--------------------- .nv.info._Z14GeneralMatMeulPfS_S_iii --------------------------
	.section	.nv.info._Z14GeneralMatMeulPfS_S_iii,"",@"SHT_CUDA_INFO"
	.sectionflags	@""
	.align	4


	//----- nvinfo : EIATTR_CUDA_API_VERSION
	.align		4
        /*0000*/ 	.byte	0x04, 0x37
        /*0002*/ 	.short	(.L_7 - .L_6)
.L_6:
        /*0004*/ 	.word	0x00000082


	//----- nvinfo : EIATTR_KPARAM_INFO
	.align		4
.L_7:
        /*0008*/ 	.byte	0x04, 0x17
        /*000a*/ 	.short	(.L_9 - .L_8)
.L_8:
        /*000c*/ 	.word	0x00000000
        /*0010*/ 	.short	0x0005
        /*0012*/ 	.short	0x0020
        /*0014*/ 	.byte	0x00, 0xf0, 0x11, 0x00


	//----- nvinfo : EIATTR_KPARAM_INFO
	.align		4
.L_9:
        /*0018*/ 	.byte	0x04, 0x17
        /*001a*/ 	.short	(.L_11 - .L_10)
.L_10:
        /*001c*/ 	.word	0x00000000
        /*0020*/ 	.short	0x0004
        /*0022*/ 	.short	0x001c
        /*0024*/ 	.byte	0x00, 0xf0, 0x11, 0x00


	//----- nvinfo : EIATTR_KPARAM_INFO
	.align		4
.L_11:
        /*0028*/ 	.byte	0x04, 0x17
        /*002a*/ 	.short	(.L_13 - .L_12)
.L_12:
        /*002c*/ 	.word	0x00000000
        /*0030*/ 	.short	0x0003
        /*0032*/ 	.short	0x0018
        /*0034*/ 	.byte	0x00, 0xf0, 0x11, 0x00


	//----- nvinfo : EIATTR_KPARAM_INFO
	.align		4
.L_13:
        /*0038*/ 	.byte	0x04, 0x17
        /*003a*/ 	.short	(.L_15 - .L_14)
.L_14:
        /*003c*/ 	.word	0x00000000
        /*0040*/ 	.short	0x0002
        /*0042*/ 	.short	0x0010
        /*0044*/ 	.byte	0x00, 0xf5, 0x21, 0x00


	//----- nvinfo : EIATTR_KPARAM_INFO
	.align		4
.L_15:
        /*0048*/ 	.byte	0x04, 0x17
        /*004a*/ 	.short	(.L_17 - .L_16)
.L_16:
        /*004c*/ 	.word	0x00000000
        /*0050*/ 	.short	0x0001
        /*0052*/ 	.short	0x0008
        /*0054*/ 	.byte	0x00, 0xf5, 0x21, 0x00


	//----- nvinfo : EIATTR_KPARAM_INFO
	.align		4
.L_17:
        /*0058*/ 	.byte	0x04, 0x17
        /*005a*/ 	.short	(.L_19 - .L_18)
.L_18:
        /*005c*/ 	.word	0x00000000
        /*0060*/ 	.short	0x0000
        /*0062*/ 	.short	0x0000
        /*0064*/ 	.byte	0x00, 0xf5, 0x21, 0x00


	//----- nvinfo : EIATTR_SPARSE_MMA_MASK
	.align		4
.L_19:
        /*0068*/ 	.byte	0x03, 0x50
        /*006a*/ 	.short	0x0000


	//----- nvinfo : EIATTR_MAXREG_COUNT
	.align		4
        /*006c*/ 	.byte	0x03, 0x1b
        /*006e*/ 	.short	0x00ff


	//----- nvinfo : EIATTR_NUM_BARRIERS
	.align		4
        /*0070*/ 	.byte	0x02, 0x4c
        /*0072*/ 	.byte	0x01
	.zero		1


	//----- nvinfo : EIATTR_MERCURY_ISA_VERSION
	.align		4
        /*0074*/ 	.byte	0x03, 0x5f
        /*0076*/ 	.short	0x0101


	//----- nvinfo : EIATTR_VRC_CTA_INIT_COUNT
	.align		4
        /*0078*/ 	.byte	0x02, 0x4a
	.zero		1
	.zero		1


	//----- nvinfo : EIATTR_EXIT_INSTR_OFFSETS
	.align		4
        /*007c*/ 	.byte	0x04, 0x1c
        /*007e*/ 	.short	(.L_21 - .L_20)


	//   ....[0]....
.L_20:
        /*0080*/ 	.word	0x00000e30


	//   ....[1]....
        /*0084*/ 	.word	0x00000e80


	//----- nvinfo : EIATTR_CBANK_PARAM_SIZE
	.align		4
.L_21:
        /*0088*/ 	.byte	0x03, 0x19
        /*008a*/ 	.short	0x0024


	//----- nvinfo : EIATTR_PARAM_CBANK
	.align		4
        /*008c*/ 	.byte	0x04, 0x0a
        /*008e*/ 	.short	(.L_23 - .L_22)
	.align		4
.L_22:
        /*0090*/ 	.word	index@(.nv.constant0._Z14GeneralMatMeulPfS_S_iii)
        /*0094*/ 	.short	0x0380
        /*0096*/ 	.short	0x0024


	//----- nvinfo : EIATTR_SW_WAR
	.align		4
.L_23:
        /*0098*/ 	.byte	0x04, 0x36
        /*009a*/ 	.short	(.L_25 - .L_24)
.L_24:
        /*009c*/ 	.word	0x00000008
.L_25:


//--------------------- .nv.callgraph             --------------------------
	.section	.nv.callgraph,"",@"SHT_CUDA_CALLGRAPH"
	.align	4
	.sectionentsize	8
	.align		4
        /*0000*/ 	.word	0x00000000
	.align		4
        /*0004*/ 	.word	0xffffffff
	.align		4
        /*0008*/ 	.word	0x00000000
	.align		4
        /*000c*/ 	.word	0xfffffffe
	.align		4
        /*0010*/ 	.word	0x00000000
	.align		4
        /*0014*/ 	.word	0xfffffffd
	.align		4
        /*0018*/ 	.word	0x00000000
	.align		4
        /*001c*/ 	.word	0xfffffffc


//--------------------- .text._Z14GeneralMatMeulPfS_S_iii --------------------------
	.section	.text._Z14GeneralMatMeulPfS_S_iii,"ax",@progbits
	.align	128
        .global         _Z14GeneralMatMeulPfS_S_iii
        .type           _Z14GeneralMatMeulPfS_S_iii,@function
        .size           _Z14GeneralMatMeulPfS_S_iii,(.L_x_4 - _Z14GeneralMatMeulPfS_S_iii)
        .other          _Z14GeneralMatMeulPfS_S_iii,@"STO_CUDA_ENTRY STV_DEFAULT"
_Z14GeneralMatMeulPfS_S_iii:
.text._Z14GeneralMatMeulPfS_S_iii:
[----:B------:R-:W-:Y:S01]  /*0000*/  LDC R1, c[0x0][0x37c] ;  /* 0x0000df00ff017b82 */ /* 0x000fe20000000800 */
[----:B------:R-:W0:Y:S01]  /*0010*/  S2R R13, SR_TID.Y ;  /* 0x00000000000d7919 */ /* 0x000e220000002200 */
[----:B------:R-:W1:Y:S01]  /*0020*/  LDCU UR7, c[0x0][0x398] ;  /* 0x00007300ff0777ac */ /* 0x000e620008000800 */
[----:B------:R-:W-:Y:S01]  /*0030*/  HFMA2 R27, -RZ, RZ, 0, 0 ;  /* 0x00000000ff1b7431 */ /* 0x000fe200000001ff */
[----:B------:R-:W0:Y:S01]  /*0040*/  S2R R0, SR_CTAID.Y ;  /* 0x0000000000007919 */ /* 0x000e220000002600 */
[----:B------:R-:W2:Y:S01]  /*0050*/  LDCU.64 UR10, c[0x0][0x358] ;  /* 0x00006b00ff0a77ac */ /* 0x000ea20008000a00 */
[----:B------:R-:W3:Y:S01]  /*0060*/  S2R R14, SR_TID.X ;  /* 0x00000000000e7919 */ /* 0x000ee20000002100 */
[----:B------:R-:W3:Y:S01]  /*0070*/  S2R R4, SR_CTAID.X ;  /* 0x0000000000047919 */ /* 0x000ee20000002500 */
[----:B-1----:R-:W-:Y:S01]  /*0080*/  UISETP.GE.AND UP0, UPT, UR7, 0x1, UPT ;  /* 0x000000010700788c */ /* 0x002fe2000bf06270 */
[----:B0-----:R-:W-:Y:S02]  /*0090*/  LEA R0, R0, R13, 0x4 ;  /* 0x0000000d00007211 */ /* 0x001fe400078e20ff */
[----:B---3--:R-:W-:-:S06]  /*00a0*/  LEA R3, R4, R14, 0x4 ;  /* 0x0000000e04037211 */ /* 0x008fcc00078e20ff */
[----:B--2---:R-:W-:Y:S05]  /*00b0*/  BRA.U !UP0, `(.L_x_0) ;  /* 0x0000000d084c7547 */ /* 0x004fea000b800000 */
[----:B------:R-:W0:Y:S01]  /*00c0*/  S2UR UR6, SR_CgaCtaId ;  /* 0x00000000000679c3 */ /* 0x000e220000008800 */
[----:B------:R-:W-:Y:S01]  /*00d0*/  UMOV UR4, 0x400 ;  /* 0x0000040000047882 */ /* 0x000fe20000000000 */
[----:B------:R-:W-:Y:S02]  /*00e0*/  UISETP.GE.U32.AND UP0, UPT, UR7, 0x11, UPT ;  /* 0x000000110700788c */ /* 0x000fe4000bf06070 */
[----:B------:R-:W-:Y:S01]  /*00f0*/  IMAD R25, R0, UR7, RZ ;  /* 0x0000000700197c24 */ /* 0x000fe2000f8e02ff */
[----:B------:R-:W-:Y:S01]  /*0100*/  UIADD3 UR5, UPT, UPT, UR4, 0x400, URZ ;  /* 0x0000040004057890 */ /* 0x000fe2000fffe0ff */
[----:B------:R-:W-:Y:S01]  /*0110*/  MOV R27, RZ ;  /* 0x000000ff001b7202 */ /* 0x000fe20000000f00 */
[----:B------:R-:W-:Y:S02]  /*0120*/  UIADD3 UR8, UPT, UPT, UR7, 0xf, URZ ;  /* 0x0000000f07087890 */ /* 0x000fe4000fffe0ff */
[----:B0-----:R-:W-:Y:S02]  /*0130*/  ULEA UR5, UR6, UR5, 0x18 ;  /* 0x0000000506057291 */ /* 0x001fe4000f8ec0ff */
[----:B------:R-:W-:-:S04]  /*0140*/  ULEA UR4, UR6, UR4, 0x18 ;  /* 0x0000000406047291 */ /* 0x000fc8000f8ec0ff */
[----:B------:R-:W-:Y:S02]  /*0150*/  LEA R2, R14, UR5, 0x2 ;  /* 0x000000050e027c11 */ /* 0x000fe4000f8e10ff */
[C---:B------:R-:W-:Y:S01]  /*0160*/  LEA R16, R13.reuse, UR4, 0x6 ;  /* 0x000000040d107c11 */ /* 0x040fe2000f8e30ff */
[----:B------:R-:W-:Y:S01]  /*0170*/  UMOV UR4, URZ ;  /* 0x000000ff00047c82 */ /* 0x000fe20008000000 */
[----:B------:R-:W-:Y:S01]  /*0180*/  LEA R20, R13, R2, 0x6 ;  /* 0x000000020d147211 */ /* 0x000fe200078e30ff */
[----:B------:R-:W-:Y:S06]  /*0190*/  BRA.U !UP0, `(.L_x_1) ;  /* 0x0000000908207547 */ /* 0x000fec000b800000 */
[----:B------:R-:W0:Y:S01]  /*01a0*/  LDCU UR5, c[0x0][0x3a0] ;  /* 0x00007400ff0577ac */ /* 0x000e220008000800 */
[----:B------:R-:W1:Y:S01]  /*01b0*/  LDC R12, c[0x0][0x3a0] ;  /* 0x0000e800ff0c7b82 */ /* 0x000e620000000800 */
[----:B------:R-:W-:Y:S01]  /*01c0*/  IADD3 R5, PT, PT, R13, 0x10, RZ ;  /* 0x000000100d057810 */ /* 0x000fe20007ffe0ff */
[----:B------:R-:W-:Y:S01]  /*01d0*/  HFMA2 R18, -RZ, RZ, 0, 9.5367431640625e-07 ;  /* 0x00000010ff127431 */ /* 0x000fe200000001ff */
[----:B------:R-:W2:Y:S01]  /*01e0*/  LDCU UR6, c[0x0][0x39c] ;  /* 0x00007380ff0677ac */ /* 0x000ea20008000800 */
[-C--:B------:R-:W-:Y:S02]  /*01f0*/  IADD3 R19, PT, PT, R25, R14.reuse, RZ ;  /* 0x0000000e19137210 */ /* 0x080fe40007ffe0ff */
[----:B------:R-:W-:Y:S01]  /*0200*/  MOV R27, RZ ;  /* 0x000000ff001b7202 */ /* 0x000fe20000000f00 */
[----:B------:R-:W-:Y:S01]  /*0210*/  USHF.R.U32.HI UR4, URZ, 0x4, UR8 ;  /* 0x00000004ff047899 */ /* 0x000fe20008011608 */
[----:B------:R-:W-:Y:S01]  /*0220*/  MOV R17, R14 ;  /* 0x0000000e00117202 */ /* 0x000fe20000000f00 */
[----:B------:R-:W3:Y:S01]  /*0230*/  LDCU UR7, c[0x0][0x398] ;  /* 0x00007300ff0777ac */ /* 0x000ee20008000800 */
[----:B------:R-:W-:Y:S01]  /*0240*/  MOV R15, R13 ;  /* 0x0000000d000f7202 */ /* 0x000fe20000000f00 */
[----:B------:R-:W-:Y:S01]  /*0250*/  ULOP3.LUT UR4, UR4, 0x7fffffe, URZ, 0xc0, !UPT ;  /* 0x07fffffe04047892 */ /* 0x000fe2000f8ec0ff */
[----:B0-----:R-:W-:-:S03]  /*0260*/  IMAD R5, R5, UR5, R14 ;  /* 0x0000000505057c24 */ /* 0x001fc6000f8e020e */
[----:B------:R-:W-:Y:S01]  /*0270*/  UIADD3 UR4, UPT, UPT, -UR4, URZ, URZ ;  /* 0x000000ff04047290 */ /* 0x000fe2000fffe1ff */
[----:B------:R-:W-:Y:S01]  /*0280*/  IMAD R21, R13, UR5, R14 ;  /* 0x000000050d157c24 */ /* 0x000fe2000f8e020e */
[----:B--2---:R-:W-:Y:S02]  /*0290*/  ISETP.GE.AND P1, PT, R0, UR6, PT ;  /* 0x0000000600007c0c */ /* 0x004fe4000bf26270 */
[C---:B------:R-:W-:Y:S02]  /*02a0*/  LEA R23, R4.reuse, R5, 0x4 ;  /* 0x0000000504177211 */ /* 0x040fe400078e20ff */
[----:B------:R-:W-:-:S09]  /*02b0*/  LEA R21, R4, R21, 0x4 ;  /* 0x0000001504157211 */ /* 0x000fd200078e20ff */
.L_x_2:
[----:B-1----:R-:W-:Y:S02]  /*02c0*/  ISETP.GE.AND P0, PT, R3, R12, PT ;  /* 0x0000000c0300720c */ /* 0x002fe40003f06270 */
[----:B---3--:R-:W-:Y:S02]  /*02d0*/  ISETP.GE.OR P2, PT, R17, UR7, P1 ;  /* 0x0000000711007c0c */ /* 0x008fe40008f46670 */
[----:B------:R-:W-:Y:S02]  /*02e0*/  ISETP.GE.OR P3, PT, R15, UR7, P0 ;  /* 0x000000070f007c0c */ /* 0x000fe40008766670 */
[----:B------:R-:W-:Y:S02]  /*02f0*/  MOV R29, RZ ;  /* 0x000000ff001d7202 */ /* 0x000fe40000000f00 */
[----:B------:R-:W-:-:S07]  /*0300*/  MOV R24, RZ ;  /* 0x000000ff00187202 */ /* 0x000fce0000000f00 */
[----:B------:R-:W0:Y:S08]  /*0310*/  @!P2 LDC.64 R6, c[0x0][0x380] ;  /* 0x0000e000ff06ab82 */ /* 0x000e300000000a00 */
[----:B------:R-:W1:Y:S01]  /*0320*/  @!P3 LDC.64 R4, c[0x0][0x388] ;  /* 0x0000e200ff04bb82 */ /* 0x000e620000000a00 */
[----:B0-----:R-:W-:-:S05]  /*0330*/  @!P2 IMAD.WIDE.U32 R6, R19, 0x4, R6 ;  /* 0x000000041306a825 */ /* 0x001fca00078e0006 */
[----:B------:R-:W2:Y:S01]  /*0340*/  @!P2 LDG.E R29, desc[UR10][R6.64] ;  /* 0x0000000a061da981 */ /* 0x000ea2000c1e1900 */
[----:B-1----:R-:W-:-:S05]  /*0350*/  @!P3 IMAD.WIDE R4, R21, 0x4, R4 ;  /* 0x000000041504b825 */ /* 0x002fca00078e0204 */
[----:B------:R-:W3:Y:S01]  /*0360*/  @!P3 LDG.E R24, desc[UR10][R4.64] ;  /* 0x0000000a0418b981 */ /* 0x000ee2000c1e1900 */
[----:B------:R-:W-:-:S05]  /*0370*/  LEA R22, R14, R16, 0x2 ;  /* 0x000000100e167211 */ /* 0x000fca00078e10ff */
[----:B--2---:R-:W-:Y:S04]  /*0380*/  STS [R22], R29 ;  /* 0x0000001d16007388 */ /* 0x004fe80000000800 */
[----:B---3--:R-:W-:Y:S01]  /*0390*/  STS [R20], R24 ;  /* 0x0000001814007388 */ /* 0x008fe20000000800 */
[----:B------:R-:W-:Y:S06]  /*03a0*/  BAR.SYNC.DEFER_BLOCKING 0x0 ;  /* 0x0000000000007b1d */ /* 0x000fec0000010000 */
[----:B------:R-:W-:Y:S04]  /*03b0*/  LDS R26, [R2] ;  /* 0x00000000021a7984 */ /* 0x000fe80000000800 */
[----:B------:R-:W0:Y:S04]  /*03c0*/  LDS.128 R8, [R16] ;  /* 0x0000000010087984 */ /* 0x000e280000000c00 */
[----:B------:R-:W1:Y:S04]  /*03d0*/  LDS R28, [R2+0x40] ;  /* 0x00004000021c7984 */ /* 0x000e680000000800 */
[----:B------:R-:W2:Y:S04]  /*03e0*/  LDS R4, [R2+0x80] ;  /* 0x0000800002047984 */ /* 0x000ea80000000800 */
[----:B------:R-:W-:Y:S01]  /*03f0*/  LDS R29, [R2+0x140] ;  /* 0x00014000021d7984 */ /* 0x000fe20000000800 */
[----:B0-----:R-:W-:-:S03]  /*0400*/  FFMA R8, R8, R26, R27 ;  /* 0x0000001a08087223 */ /* 0x001fc6000000001b */
[----:B------:R-:W-:Y:S01]  /*0410*/  LDS R27, [R2+0x180] ;  /* 0x00018000021b7984 */ /* 0x000fe20000000800 */
[----:B-1----:R-:W-:-:S03]  /*0420*/  FFMA R7, R28, R9, R8 ;  /* 0x000000091c077223 */ /* 0x002fc60000000008 */
[----:B------:R-:W0:Y:S01]  /*0430*/  LDS R8, [R2+0xc0] ;  /* 0x0000c00002087984 */ /* 0x000e220000000800 */
[----:B--2---:R-:W-:-:S03]  /*0440*/  FFMA R10, R4, R10, R7 ;  /* 0x0000000a040a7223 */ /* 0x004fc60000000007 */
[----:B------:R-:W-:Y:S04]  /*0450*/  LDS R9, [R2+0x100] ;  /* 0x0001000002097984 */ /* 0x000fe80000000800 */
[----:B------:R-:W1:Y:S01]  /*0460*/  LDS.128 R4, [R16+0x10] ;  /* 0x0000100010047984 */ /* 0x000e620000000c00 */
[----:B0-----:R-:W-:-:S04]  /*0470*/  FFMA R11, R8, R11, R10 ;  /* 0x0000000b080b7223 */ /* 0x001fc8000000000a */
[----:B-1----:R-:W-:Y:S02]  /*0480*/  FFMA R8, R4, R9, R11 ;  /* 0x0000000904087223 */ /* 0x002fe4000000000b */
[----:B------:R-:W0:Y:S02]  /*0490*/  LDS R4, [R2+0x1c0] ;  /* 0x0001c00002047984 */ /* 0x000e240000000800 */
[----:B------:R-:W-:Y:S02]  /*04a0*/  FFMA R24, R29, R5, R8 ;  /* 0x000000051d187223 */ /* 0x000fe40000000008 */
[----:B------:R-:W-:Y:S04]  /*04b0*/  LDS R5, [R2+0x200] ;  /* 0x0002000002057984 */ /* 0x000fe80000000800 */
[----:B------:R-:W1:Y:S01]  /*04c0*/  LDS.128 R8, [R16+0x20] ;  /* 0x0000200010087984 */ /* 0x000e620000000c00 */
[----:B------:R-:W-:-:S03]  /*04d0*/  FFMA R29, R27, R6, R24 ;  /* 0x000000061b1d7223 */ /* 0x000fc60000000018 */
[----:B------:R-:W2:Y:S04]  /*04e0*/  LDS R6, [R2+0x240] ;  /* 0x0002400002067984 */ /* 0x000ea80000000800 */
[----:B------:R-:W3:Y:S04]  /*04f0*/  LDS R27, [R2+0x280] ;  /* 0x00028000021b7984 */ /* 0x000ee80000000800 */
[----:B------:R-:W4:Y:S01]  /*0500*/  LDS R24, [R2+0x2c0] ;  /* 0x0002c00002187984 */ /* 0x000f220000000800 */
[----:B0-----:R-:W-:-:S03]  /*0510*/  FFMA R7, R4, R7, R29 ;  /* 0x0000000704077223 */ /* 0x001fc6000000001d */
[----:B------:R-:W-:Y:S01]  /*0520*/  LDS R29, [R2+0x300] ;  /* 0x00030000021d7984 */ /* 0x000fe20000000800 */
[----:B-1----:R-:W-:-:S04]  /*0530*/  FFMA R8, R8, R5, R7 ;  /* 0x0000000508087223 */ /* 0x002fc80000000007 */
[----:B--2---:R-:W-:Y:S02]  /*0540*/  FFMA R8, R6, R9, R8 ;  /* 0x0000000906087223 */ /* 0x004fe40000000008 */
[----:B------:R-:W0:Y:S02]  /*0550*/  LDS.128 R4, [R16+0x30] ;  /* 0x0000300010047984 */ /* 0x000e240000000c00 */
[----:B---3--:R-:W-:Y:S01]  /*0560*/  FFMA R27, R27, R10, R8 ;  /* 0x0000000a1b1b7223 */ /* 0x008fe20000000008 */
[----:B------:R-:W-:-:S04]  /*0570*/  IADD3 R8, PT, PT, R17, 0x10, RZ ;  /* 0x0000001011087810 */ /* 0x000fc80007ffe0ff */
[----:B------:R-:W-:Y:S01]  /*0580*/  ISETP.GE.OR P2, PT, R8, UR7, P1 ;  /* 0x0000000708007c0c */ /* 0x000fe20008f46670 */
[----:B----4-:R-:W-:Y:S02]  /*0590*/  FFMA R11, R24, R11, R27 ;  /* 0x0000000b180b7223 */ /* 0x010fe4000000001b */
[----:B------:R-:W1:Y:S10]  /*05a0*/  LDS R24, [R2+0x340] ;  /* 0x0003400002187984 */ /* 0x000e740000000800 */
[----:B------:R-:W2:Y:S01]  /*05b0*/  @!P2 LDC.64 R8, c[0x0][0x380] ;  /* 0x0000e000ff08ab82 */ /* 0x000ea20000000a00 */
[----:B------:R-:W-:-:S04]  /*05c0*/  IADD3 R10, PT, PT, R15, 0x10, RZ ;  /* 0x000000100f0a7810 */ /* 0x000fc80007ffe0ff */
[----:B------:R-:W-:Y:S01]  /*05d0*/  ISETP.GE.OR P0, PT, R10, UR7, P0 ;  /* 0x000000070a007c0c */ /* 0x000fe20008706670 */
[----:B0-----:R-:W-:Y:S01]  /*05e0*/  FFMA R29, R4, R29, R11 ;  /* 0x0000001d041d7223 */ /* 0x001fe2000000000b */
[----:B------:R-:W-:-:S04]  /*05f0*/  @!P2 IADD3 R4, PT, PT, R18, -0x10, RZ ;  /* 0xfffffff01204a810 */ /* 0x000fc80007ffe0ff */
[----:B------:R-:W-:-:S04]  /*0600*/  @!P2 IADD3 R4, P3, P4, R25, R4, R14 ;  /* 0x000000041904a210 */ /* 0x000fc80007c7e00e */
[----:B--2---:R-:W-:Y:S02]  /*0610*/  @!P2 LEA R26, P5, R4, R8, 0x2 ;  /* 0x00000008041aa211 */ /* 0x004fe400078a10ff */
[----:B------:R-:W-:-:S04]  /*0620*/  @!P2 IADD3.X R8, PT, PT, RZ, RZ, RZ, P3, P4 ;  /* 0x000000ffff08a210 */ /* 0x000fc80001fe84ff */
[----:B------:R-:W-:Y:S02]  /*0630*/  @!P2 LEA.HI.X R27, R4, R9, R8, 0x2, P5 ;  /* 0x00000009041ba211 */ /* 0x000fe400028f1408 */
[----:B------:R-:W0:Y:S01]  /*0640*/  @!P0 LDC.64 R8, c[0x0][0x388] ;  /* 0x0000e200ff088b82 */ /* 0x000e220000000a00 */
[----:B-1----:R-:W-:Y:S01]  /*0650*/  FFMA R24, R24, R5, R29 ;  /* 0x0000000518187223 */ /* 0x002fe2000000001d */
[----:B------:R-:W-:Y:S04]  /*0660*/  LDS R4, [R2+0x3c0] ;  /* 0x0003c00002047984 */ /* 0x000fe80000000800 */
[----:B------:R-:W1:Y:S01]  /*0670*/  LDS R5, [R2+0x380] ;  /* 0x0003800002057984 */ /* 0x000e620000000800 */
[----:B------:R-:W-:Y:S01]  /*0680*/  MOV R11, RZ ;  /* 0x000000ff000b7202 */ /* 0x000fe20000000f00 */
[----:B------:R-:W-:Y:S01]  /*0690*/  BAR.SYNC.DEFER_BLOCKING 0x0 ;  /* 0x0000000000007b1d */ /* 0x000fe20000010000 */
[----:B0-----:R-:W-:Y:S01]  /*06a0*/  @!P0 IMAD.WIDE R28, R23, 0x4, R8 ;  /* 0x00000004171c8825 */ /* 0x001fe200078e0208 */
[----:B------:R-:W-:-:S04]  /*06b0*/  MOV R9, RZ ;  /* 0x000000ff00097202 */ /* 0x000fc80000000f00 */
[----:B------:R-:W2:Y:S04]  /*06c0*/  @!P2 LDG.E R11, desc[UR10][R26.64+0x40] ;  /* 0x0000400a1a0ba981 */ /* 0x000ea8000c1e1900 */
[----:B------:R-:W3:Y:S01]  /*06d0*/  @!P0 LDG.E R9, desc[UR10][R28.64] ;  /* 0x0000000a1c098981 */ /* 0x000ee2000c1e1900 */
[----:B-1----:R-:W-:-:S04]  /*06e0*/  FFMA R5, R5, R6, R24 ;  /* 0x0000000605057223 */ /* 0x002fc80000000018 */
[----:B------:R-:W-:Y:S01]  /*06f0*/  FFMA R5, R4, R7, R5 ;  /* 0x0000000704057223 */ /* 0x000fe20000000005 */
[----:B------:R-:W-:-:S04]  /*0700*/  UIADD3 UR4, UPT, UPT, UR4, 0x2, URZ ;  /* 0x0000000204047890 */ /* 0x000fc8000fffe0ff */
[----:B------:R-:W-:Y:S01]  /*0710*/  UISETP.NE.AND UP0, UPT, UR4, URZ, UPT ;  /* 0x000000ff0400728c */ /* 0x000fe2000bf05270 */
[----:B------:R-:W-:Y:S02]  /*0720*/  IADD3 R15, PT, PT, R15, 0x20, RZ ;  /* 0x000000200f0f7810 */ /* 0x000fe40007ffe0ff */
[----:B------:R-:W-:Y:S02]  /*0730*/  IADD3 R17, PT, PT, R17, 0x20, RZ ;  /* 0x0000002011117810 */ /* 0x000fe40007ffe0ff */
[----:B------:R-:W-:Y:S02]  /*0740*/  IADD3 R18, PT, PT, R18, 0x20, RZ ;  /* 0x0000002012127810 */ /* 0x000fe40007ffe0ff */
[----:B------:R-:W-:Y:S02]  /*0750*/  IADD3 R19, PT, PT, R19, 0x20, RZ ;  /* 0x0000002013137810 */ /* 0x000fe40007ffe0ff */
[C---:B------:R-:W-:Y:S02]  /*0760*/  LEA R21, R12.reuse, R21, 0x5 ;  /* 0x000000150c157211 */ /* 0x040fe400078e28ff */
[----:B------:R-:W-:Y:S01]  /*0770*/  LEA R23, R12, R23, 0x5 ;  /* 0x000000170c177211 */ /* 0x000fe200078e28ff */
[----:B--2---:R-:W-:Y:S04]  /*0780*/  STS [R22], R11 ;  /* 0x0000000b16007388 */ /* 0x004fe80000000800 */
[----:B---3--:R-:W-:Y:S01]  /*0790*/  STS [R20], R9 ;  /* 0x0000000914007388 */ /* 0x008fe20000000800 */
[----:B------:R-:W-:Y:S06]  /*07a0*/  BAR.SYNC.DEFER_BLOCKING 0x0 ;  /* 0x0000000000007b1d */ /* 0x000fec0000010000 */
[----:B------:R-:W-:Y:S04]  /*07b0*/  LDS R29, [R2] ;  /* 0x00000000021d7984 */ /* 0x000fe80000000800 */
[----:B------:R-:W0:Y:S04]  /*07c0*/  LDS.128 R8, [R16] ;  /* 0x0000000010087984 */ /* 0x000e280000000c00 */
[----:B------:R-:W1:Y:S04]  /*07d0*/  LDS R26, [R2+0x40] ;  /* 0x00004000021a7984 */ /* 0x000e680000000800 */
[----:B------:R-:W2:Y:S04]  /*07e0*/  LDS R27, [R2+0x80] ;  /* 0x00008000021b7984 */ /* 0x000ea80000000800 */
[----:B------:R-:W-:Y:S04]  /*07f0*/  LDS R24, [R2+0x100] ;  /* 0x0001000002187984 */ /* 0x000fe80000000800 */
[----:B------:R-:W-:Y:S01]  /*0800*/  LDS R22, [R2+0x140] ;  /* 0x0001400002167984 */ /* 0x000fe20000000800 */
[----:B0-----:R-:W-:-:S03]  /*0810*/  FFMA R5, R8, R29, R5 ;  /* 0x0000001d08057223 */ /* 0x001fc60000000005 */
[----:B------:R-:W0:Y:S01]  /*0820*/  LDS R8, [R2+0xc0] ;  /* 0x0000c00002087984 */ /* 0x000e220000000800 */
[----:B-1----:R-:W-:-:S03]  /*0830*/  FFMA R26, R26, R9, R5 ;  /* 0x000000091a1a7223 */ /* 0x002fc60000000005 */
[----:B------:R-:W1:Y:S01]  /*0840*/  LDS.128 R4, [R16+0x10] ;  /* 0x0000100010047984 */ /* 0x000e620000000c00 */
[----:B--2---:R-:W-:-:S03]  /*0850*/  FFMA R9, R27, R10, R26 ;  /* 0x0000000a1b097223 */ /* 0x004fc6000000001a */
[----:B------:R-:W2:Y:S04]  /*0860*/  LDS R27, [R2+0x180] ;  /* 0x00018000021b7984 */ /* 0x000ea80000000800 */
[----:B------:R-:W-:Y:S04]  /*0870*/  LDS R26, [R2+0x200] ;  /* 0x00020000021a7984 */ /* 0x000fe80000000800 */
[----:B------:R-:W-:Y:S01]  /*0880*/  LDS R29, [R2+0x340] ;  /* 0x00034000021d7984 */ /* 0x000fe20000000800 */
[----:B0-----:R-:W-:-:S04]  /*0890*/  FFMA R9, R8, R11, R9 ;  /* 0x0000000b08097223 */ /* 0x001fc80000000009 */
[----:B-1----:R-:W-:Y:S02]  /*08a0*/  FFMA R9, R4, R24, R9 ;  /* 0x0000001804097223 */ /* 0x002fe40000000009 */
[----:B------:R-:W0:Y:S02]  /*08b0*/  LDS R4, [R2+0x1c0] ;  /* 0x0001c00002047984 */ /* 0x000e240000000800 */
[----:B------:R-:W-:Y:S02]  /*08c0*/  FFMA R24, R22, R5, R9 ;  /* 0x0000000516187223 */ /* 0x000fe40000000009 */
[----:B------:R-:W1:Y:S04]  /*08d0*/  LDS.128 R8, [R16+0x20] ;  /* 0x0000200010087984 */ /* 0x000e680000000c00 */
[----:B------:R-:W3:Y:S01]  /*08e0*/  LDS R22, [R2+0x240] ;  /* 0x0002400002167984 */ /* 0x000ee20000000800 */
[----:B--2---:R-:W-:-:S03]  /*08f0*/  FFMA R5, R27, R6, R24 ;  /* 0x000000061b057223 */ /* 0x004fc60000000018 */
[----:B------:R-:W2:Y:S01]  /*0900*/  LDS R27, [R2+0x280] ;  /* 0x00028000021b7984 */ /* 0x000ea20000000800 */
[----:B0-----:R-:W-:-:S04]  /*0910*/  FFMA R5, R4, R7, R5 ;  /* 0x0000000704057223 */ /* 0x001fc80000000005 */
[----:B-1----:R-:W-:Y:S02]  /*0920*/  FFMA R5, R8, R26, R5 ;  /* 0x0000001a08057223 */ /* 0x002fe40000000005 */
[----:B------:R-:W0:Y:S02]  /*0930*/  LDS R8, [R2+0x2c0] ;  /* 0x0002c00002087984 */ /* 0x000e240000000800 */
[----:B---3--:R-:W-:Y:S02]  /*0940*/  FFMA R22, R22, R9, R5 ;  /* 0x0000000916167223 */ /* 0x008fe40000000005 */
[----:B------:R-:W-:Y:S04]  /*0950*/  LDS R9, [R2+0x300] ;  /* 0x0003000002097984 */ /* 0x000fe80000000800 */
[----:B------:R-:W1:Y:S01]  /*0960*/  LDS.128 R4, [R16+0x30] ;  /* 0x0000300010047984 */ /* 0x000e620000000c00 */
[----:B--2---:R-:W-:-:S03]  /*0970*/  FFMA R27, R27, R10, R22 ;  /* 0x0000000a1b1b7223 */ /* 0x004fc60000000016 */
[----:B------:R-:W2:Y:S04]  /*0980*/  LDS R22, [R2+0x380] ;  /* 0x0003800002167984 */ /* 0x000ea80000000800 */
[----:B------:R-:W3:Y:S01]  /*0990*/  LDS R10, [R2+0x3c0] ;  /* 0x0003c000020a7984 */ /* 0x000ee20000000800 */
[----:B0-----:R-:W-:-:S04]  /*09a0*/  FFMA R11, R8, R11, R27 ;  /* 0x0000000b080b7223 */ /* 0x001fc8000000001b */
[----:B-1----:R-:W-:-:S04]  /*09b0*/  FFMA R4, R4, R9, R11 ;  /* 0x0000000904047223 */ /* 0x002fc8000000000b */
[----:B------:R-:W-:-:S04]  /*09c0*/  FFMA R5, R29, R5, R4 ;  /* 0x000000051d057223 */ /* 0x000fc80000000004 */
[----:B--2---:R-:W-:-:S04]  /*09d0*/  FFMA R5, R22, R6, R5 ;  /* 0x0000000616057223 */ /* 0x004fc80000000005 */
[----:B---3--:R-:W-:Y:S01]  /*09e0*/  FFMA R27, R10, R7, R5 ;  /* 0x000000070a1b7223 */ /* 0x008fe20000000005 */
[----:B------:R-:W-:Y:S06]  /*09f0*/  BAR.SYNC.DEFER_BLOCKING 0x0 ;  /* 0x0000000000007b1d */ /* 0x000fec0000010000 */
[----:B------:R-:W-:Y:S05]  /*0a00*/  BRA.U UP0, `(.L_x_2) ;  /* 0xfffffff9002c7547 */ /* 0x000fea000b83ffff */
[----:B------:R-:W-:-:S12]  /*0a10*/  ULOP3.LUT UR4, UR8, 0x7fffffe0, URZ, 0xc0, !UPT ;  /* 0x7fffffe008047892 */ /* 0x000fd8000f8ec0ff */
.L_x_1:
[----:B------:R-:W-:-:S09]  /*0a20*/  ULOP3.LUT UP0, URZ, UR8, 0x10, URZ, 0xc0, !UPT ;  /* 0x0000001008ff7892 */ /* 0x000fd2000f80c0ff */
[----:B------:R-:W-:Y:S05]  /*0a30*/  BRA.U !UP0, `(.L_x_0) ;  /* 0x0000000108ec7547 */ /* 0x000fea000b800000 */
[----:B------:R-:W0:Y:S01]  /*0a40*/  LDCU UR6, c[0x0][0x3a0] ;  /* 0x00007400ff0677ac */ /* 0x000e220008000800 */
[----:B------:R-:W-:Y:S02]  /*0a50*/  IADD3 R14, PT, PT, R14, UR4, RZ ;  /* 0x000000040e0e7c10 */ /* 0x000fe4000fffe0ff */
[----:B------:R-:W-:Y:S01]  /*0a60*/  IADD3 R6, PT, PT, R13, UR4, RZ ;  /* 0x000000040d067c10 */ /* 0x000fe2000fffe0ff */
[----:B------:R-:W1:Y:S01]  /*0a70*/  LDCU UR5, c[0x0][0x39c] ;  /* 0x00007380ff0577ac */ /* 0x000e620008000800 */
[----:B------:R-:W-:Y:S02]  /*0a80*/  ISETP.GE.AND P0, PT, R14, UR7, PT ;  /* 0x000000070e007c0c */ /* 0x000fe4000bf06270 */
[----:B------:R-:W-:Y:S02]  /*0a90*/  CS2R R12, SRZ ;  /* 0x00000000000c7805 */ /* 0x000fe4000001ff00 */
[----:B0-----:R-:W-:Y:S02]  /*0aa0*/  ISETP.GE.AND P1, PT, R3, UR6, PT ;  /* 0x0000000603007c0c */ /* 0x001fe4000bf26270 */
[----:B-1----:R-:W-:-:S02]  /*0ab0*/  ISETP.GE.OR P0, PT, R0, UR5, P0 ;  /* 0x0000000500007c0c */ /* 0x002fc40008706670 */
[----:B------:R-:W-:-:S11]  /*0ac0*/  ISETP.GE.OR P1, PT, R6, UR7, P1 ;  /* 0x0000000706007c0c */ /* 0x000fd60008f26670 */
[----:B------:R-:W0:Y:S01]  /*0ad0*/  @!P0 LDC.64 R8, c[0x0][0x380] ;  /* 0x0000e000ff088b82 */ /* 0x000e220000000a00 */
[----:B------:R-:W-:Y:S01]  /*0ae0*/  @!P0 IADD3 R25, PT, PT, R25, R14, RZ ;  /* 0x0000000e19198210 */ /* 0x000fe20007ffe0ff */
[----:B------:R-:W-:-:S06]  /*0af0*/  @!P1 IMAD R11, R6, UR6, R3 ;  /* 0x00000006060b9c24 */ /* 0x000fcc000f8e0203 */
[----:B------:R-:W1:Y:S01]  /*0b00*/  @!P1 LDC.64 R4, c[0x0][0x388] ;  /* 0x0000e200ff049b82 */ /* 0x000e620000000a00 */
[----:B0-----:R-:W-:-:S05]  /*0b10*/  @!P0 IMAD.WIDE.U32 R8, R25, 0x4, R8 ;  /* 0x0000000419088825 */ /* 0x001fca00078e0008 */
[----:B------:R-:W2:Y:S01]  /*0b20*/  @!P0 LDG.E R12, desc[UR10][R8.64] ;  /* 0x0000000a080c8981 */ /* 0x000ea2000c1e1900 */
[----:B-1----:R-:W-:-:S05]  /*0b30*/  @!P1 IMAD.WIDE R10, R11, 0x4, R4 ;  /* 0x000000040b0a9825 */ /* 0x002fca00078e0204 */
[----:B------:R-:W3:Y:S01]  /*0b40*/  @!P1 LDG.E R13, desc[UR10][R10.64] ;  /* 0x0000000a0a0d9981 */ /* 0x000ee2000c1e1900 */
[----:B------:R-:W0:Y:S02]  /*0b50*/  S2R R5, SR_TID.X ;  /* 0x0000000000057919 */ /* 0x000e240000002100 */
[----:B0-----:R-:W-:-:S05]  /*0b60*/  LEA R15, R5, R16, 0x2 ;  /* 0x00000010050f7211 */ /* 0x001fca00078e10ff */
[----:B--2---:R-:W-:Y:S04]  /*0b70*/  STS [R15], R12 ;  /* 0x0000000c0f007388 */ /* 0x004fe80000000800 */
[----:B---3--:R-:W-:Y:S01]  /*0b80*/  STS [R20], R13 ;  /* 0x0000000d14007388 */ /* 0x008fe20000000800 */
[----:B------:R-:W-:Y:S06]  /*0b90*/  BAR.SYNC.DEFER_BLOCKING 0x0 ;  /* 0x0000000000007b1d */ /* 0x000fec0000010000 */
[----:B------:R-:W-:Y:S04]  /*0ba0*/  LDS R14, [R2] ;  /* 0x00000000020e7984 */ /* 0x000fe80000000800 */
[----:B------:R-:W0:Y:S04]  /*0bb0*/  LDS.128 R4, [R16] ;  /* 0x0000000010047984 */ /* 0x000e280000000c00 */
[----:B------:R-:W1:Y:S04]  /*0bc0*/  LDS R25, [R2+0x40] ;  /* 0x0000400002197984 */ /* 0x000e680000000800 */
[----:B------:R-:W2:Y:S04]  /*0bd0*/  LDS R23, [R2+0x80] ;  /* 0x0000800002177984 */ /* 0x000ea80000000800 */
[----:B------:R-:W3:Y:S04]  /*0be0*/  LDS R22, [R2+0xc0] ;  /* 0x0000c00002167984 */ /* 0x000ee80000000800 */
[----:B------:R-:W-:Y:S04]  /*0bf0*/  LDS R17, [R2+0x100] ;  /* 0x0001000002117984 */ /* 0x000fe80000000800 */
[----:B------:R-:W4:Y:S04]  /*0c00*/  LDS.128 R8, [R16+0x10] ;  /* 0x0000100010087984 */ /* 0x000f280000000c00 */
[----:B------:R-:W5:Y:S04]  /*0c10*/  LDS R18, [R2+0x140] ;  /* 0x0001400002127984 */ /* 0x000f680000000800 */
[----:B------:R-:W5:Y:S04]  /*0c20*/  LDS R19, [R2+0x180] ;  /* 0x0001800002137984 */ /* 0x000f680000000800 */
[----:B------:R-:W5:Y:S04]  /*0c30*/  LDS R20, [R2+0x1c0] ;  /* 0x0001c00002147984 */ /* 0x000f680000000800 */
[----:B------:R-:W-:Y:S01]  /*0c40*/  LDS R21, [R2+0x200] ;  /* 0x0002000002157984 */ /* 0x000fe20000000800 */
[----:B0-----:R-:W-:-:S03]  /*0c50*/  FFMA R24, R4, R14, R27 ;  /* 0x0000000e04187223 */ /* 0x001fc6000000001b */
[----:B------:R-:W0:Y:S04]  /*0c60*/  LDS.128 R12, [R16+0x20] ;  /* 0x00002000100c7984 */ /* 0x000e280000000c00 */
[----:B------:R-:W0:Y:S01]  /*0c70*/  LDS R4, [R2+0x240] ;  /* 0x0002400002047984 */ /* 0x000e220000000800 */
[----:B-1----:R-:W-:-:S03]  /*0c80*/  FFMA R24, R25, R5, R24 ;  /* 0x0000000519187223 */ /* 0x002fc60000000018 */
[----:B------:R-:W1:Y:S01]  /*0c90*/  LDS R5, [R2+0x280] ;  /* 0x0002800002057984 */ /* 0x000e620000000800 */
[----:B--2---:R-:W-:-:S03]  /*0ca0*/  FFMA R23, R23, R6, R24 ;  /* 0x0000000617177223 */ /* 0x004fc60000000018 */
[----:B------:R-:W2:Y:S01]  /*0cb0*/  LDS R6, [R2+0x2c0] ;  /* 0x0002c00002067984 */ /* 0x000ea20000000800 */
[----:B---3--:R-:W-:-:S03]  /*0cc0*/  FFMA R23, R22, R7, R23 ;  /* 0x0000000716177223 */ /* 0x008fc60000000017 */
[----:B------:R-:W-:Y:S04]  /*0cd0*/  LDS R7, [R2+0x300] ;  /* 0x0003000002077984 */ /* 0x000fe80000000800 */
[----:B------:R-:W3:Y:S01]  /*0ce0*/  LDS.128 R24, [R16+0x30] ;  /* 0x0000300010187984 */ /* 0x000ee20000000c00 */
[----:B----4-:R-:W-:-:S03]  /*0cf0*/  FFMA R23, R8, R17, R23 ;  /* 0x0000001108177223 */ /* 0x010fc60000000017 */
[----:B------:R-:W4:Y:S04]  /*0d00*/  LDS R22, [R2+0x340] ;  /* 0x0003400002167984 */ /* 0x000f280000000800 */
[----:B------:R-:W4:Y:S01]  /*0d10*/  LDS R17, [R2+0x380] ;  /* 0x0003800002117984 */ /* 0x000f220000000800 */
[----:B-----5:R-:W-:-:S03]  /*0d20*/  FFMA R18, R18, R9, R23 ;  /* 0x0000000912127223 */ /* 0x020fc60000000017 */
[----:B------:R-:W5:Y:S01]  /*0d30*/  LDS R8, [R2+0x3c0] ;  /* 0x0003c00002087984 */ /* 0x000f620000000800 */
[----:B------:R-:W-:-:S04]  /*0d40*/  FFMA R19, R19, R10, R18 ;  /* 0x0000000a13137223 */ /* 0x000fc80000000012 */
[----:B------:R-:W-:-:S04]  /*0d50*/  FFMA R11, R20, R11, R19 ;  /* 0x0000000b140b7223 */ /* 0x000fc80000000013 */
[----:B0-----:R-:W-:-:S04]  /*0d60*/  FFMA R11, R12, R21, R11 ;  /* 0x000000150c0b7223 */ /* 0x001fc8000000000b */
[----:B------:R-:W-:-:S04]  /*0d70*/  FFMA R4, R4, R13, R11 ;  /* 0x0000000d04047223 */ /* 0x000fc8000000000b */
[----:B-1----:R-:W-:-:S04]  /*0d80*/  FFMA R5, R5, R14, R4 ;  /* 0x0000000e05057223 */ /* 0x002fc80000000004 */
[----:B--2---:R-:W-:-:S04]  /*0d90*/  FFMA R5, R6, R15, R5 ;  /* 0x0000000f06057223 */ /* 0x004fc80000000005 */
[----:B---3--:R-:W-:-:S04]  /*0da0*/  FFMA R5, R24, R7, R5 ;  /* 0x0000000718057223 */ /* 0x008fc80000000005 */
[----:B----4-:R-:W-:-:S04]  /*0db0*/  FFMA R22, R22, R25, R5 ;  /* 0x0000001916167223 */ /* 0x010fc80000000005 */
[----:B------:R-:W-:-:S04]  /*0dc0*/  FFMA R17, R17, R26, R22 ;  /* 0x0000001a11117223 */ /* 0x000fc80000000016 */
[----:B-----5:R-:W-:Y:S01]  /*0dd0*/  FFMA R27, R8, R27, R17 ;  /* 0x0000001b081b7223 */ /* 0x020fe20000000011 */
[----:B------:R-:W-:Y:S06]  /*0de0*/  BAR.SYNC.DEFER_BLOCKING 0x0 ;  /* 0x0000000000007b1d */ /* 0x000fec0000010000 */
.L_x_0:
[----:B------:R-:W0:Y:S01]  /*0df0*/  LDCU UR4, c[0x0][0x3a0] ;  /* 0x00007400ff0477ac */ /* 0x000e220008000800 */
[----:B------:R-:W1:Y:S01]  /*0e00*/  LDCU UR5, c[0x0][0x39c] ;  /* 0x00007380ff0577ac */ /* 0x000e620008000800 */
[----:B0-----:R-:W-:-:S04]  /*0e10*/  ISETP.GE.AND P0, PT, R3, UR4, PT ;  /* 0x0000000403007c0c */ /* 0x001fc8000bf06270 */
[----:B-1----:R-:W-:-:S13]  /*0e20*/  ISETP.GE.OR P0, PT, R0, UR5, P0 ;  /* 0x0000000500007c0c */ /* 0x002fda0008706670 */
[----:B------:R-:W-:Y:S05]  /*0e30*/  @P0 EXIT ;  /* 0x000000000000094d */ /* 0x000fea0003800000 */
[----:B------:R-:W0:Y:S01]  /*0e40*/  LDC.64 R4, c[0x0][0x390] ;  /* 0x0000e400ff047b82 */ /* 0x000e220000000a00 */
[----:B------:R-:W-:-:S04]  /*0e50*/  IMAD R3, R0, UR4, R3 ;  /* 0x0000000400037c24 */ /* 0x000fc8000f8e0203 */
[----:B0-----:R-:W-:-:S05]  /*0e60*/  IMAD.WIDE.U32 R2, R3, 0x4, R4 ;  /* 0x0000000403027825 */ /* 0x001fca00078e0004 */
[----:B------:R-:W-:Y:S01]  /*0e70*/  STG.E desc[UR10][R2.64], R27 ;  /* 0x0000001b02007986 */ /* 0x000fe2000c10190a */
[----:B------:R-:W-:Y:S05]  /*0e80*/  EXIT ;  /* 0x000000000000794d */ /* 0x000fea0003800000 */
.L_x_3:
[----:B------:R-:W-:-:S00]  /*0e90*/  BRA `(.L_x_3) ;  /* 0xfffffffc00fc7947 */ /* 0x000fc0000383ffff */
[----:B------:R-:W-:-:S00]  /*0ea0*/  NOP ;  /* 0x0000000000007918 */ /* 0x000fc00000000000 */
        /* <DEDUP_REMOVED lines=13> */
.L_x_4:


//--------------------- .nv.shared._Z14GeneralMatMeulPfS_S_iii --------------------------
	.section	.nv.shared._Z14GeneralMatMeulPfS_S_iii,"aw",@nobits
	.sectionflags	@""
	.align	4
.nv.shared._Z14GeneralMatMeulPfS_S_iii:
	.zero		3072


//--------------------- .nv.shared.reserved.0     --------------------------
	.section	.nv.shared.reserved.0,"aw",@nobits
	.weak		__nv_reservedSMEM_offset_0_alias
	.size		__nv_reservedSMEM_offset_0_alias, 0, 64
	.other		__nv_reservedSMEM_offset_0_alias,@"STO_CUDA_RESERVED_SHARED STV_DEFAULT"
__nv_reservedSMEM_offset_0_alias:
	.zero		0
	.zero		64


//--------------------- .nv.constant0._Z14GeneralMatMeulPfS_S_iii --------------------------
	.section	.nv.constant0._Z14GeneralMatMeulPfS_S_iii,"a",@progbits
	.sectionflags	@""
	.align	4
.nv.constant0._Z14GeneralMatMeulPfS_S_iii:
	.zero		932


//--------------------- SYMBOLS --------------------------

	.type		.nv.reservedSmem.offset0,@object
	.size		.nv.reservedSmem.offset0,0x4
	.type		.nv.reservedSmem.cap,@object
	.size		.nv.reservedSmem.cap,0x4
